//
// Generated by NVIDIA NVVM Compiler
//
// Compiler Build ID: CL-36424714
// Cuda compilation tools, release 13.0, V13.0.88
// Based on NVVM 20.0.0
//

.version 9.0
.target sm_100
.address_size 64

	// .globl	Run

.visible .entry Run(
	.param .u32 Run_param_0,
	.param .u64 .ptr .align 1 Run_param_1,
	.param .u64 .ptr .align 1 Run_param_2,
	.param .u32 Run_param_3,
	.param .u32 Run_param_4,
	.param .u32 Run_param_5
)
{
	.reg .pred 	%p<2>;
	.reg .b32 	%r<16>;
	.reg .b64 	%rd<9>;
	.reg .b64 	%fd<2>;

	ld.param.u32 	%r5, [Run_param_0];
	ld.param.u64 	%rd1, [Run_param_1];
	ld.param.u64 	%rd2, [Run_param_2];
	ld.param.u32 	%r3, [Run_param_3];
	ld.param.u32 	%r4, [Run_param_4];
	ld.param.u32 	%r6, [Run_param_5];
	mov.u32 	%r7, %ctaid.x;
	mov.u32 	%r8, %ntid.x;
	mov.u32 	%r9, %tid.x;
	mad.lo.s32 	%r1, %r7, %r8, %r9;
	div.s32 	%r10, %r5, %r3;
	div.s32 	%r2, %r6, %r10;
	setp.ge.s32 	%p1, %r1, %r5;
	@%p1 bra 	$L__BB0_2;
	cvta.to.global.u64 	%rd3, %rd1;
	cvta.to.global.u64 	%rd4, %rd2;
	div.s32 	%r11, %r1, %r3;
	mul.lo.s32 	%r12, %r11, %r3;
	sub.s32 	%r13, %r1, %r12;
	add.s32 	%r14, %r13, %r4;
	mad.lo.s32 	%r15, %r2, %r11, %r14;
	mul.wide.s32 	%rd5, %r15, 8;
	add.s64 	%rd6, %rd3, %rd5;
	ld.global.nc.f64 	%fd1, [%rd6];
	mul.wide.s32 	%rd7, %r1, 8;
	add.s64 	%rd8, %rd4, %rd7;
	st.global.f64 	[%rd8], %fd1;
$L__BB0_2:
	ret;

}


// ===== COMPILED SASS (sm_100) =====

	.target	sm_100

	.elftype	@"ET_EXEC"


//--------------------- .note.nv.tkinfo           --------------------------
	.section	.note.nv.tkinfo,"",@"SHT_NOTE"
	.sectionflags	@"SHF_NOTE_NV_TKINFO"
	.tkinfo
        /*0018*/ 	.word	0x00000002
        /*0030*/ 	.string	""
        /*0030*/ 	.string	"ptxas"
        /*0030*/ 	.string	"Cuda compilation tools, release 13.0, V13.0.88"
        /*0030*/ 	.string	"Build cuda_13.0.r13.0/compiler.36424714_0"
        /*0030*/ 	.string	"-arch sm_100 -m 64 "



//--------------------- .note.nv.cuinfo           --------------------------
	.section	.note.nv.cuinfo,"",@"SHT_NOTE"
	.sectionflags	@"SHF_NOTE_NV_CUINFO"
        /*0018*/ 	.short	0x0002
        /*001a*/ 	.short	0x0064
        /*001c*/ 	.short	0x0082
	.zero		2


//--------------------- .nv.info                  --------------------------
	.section	.nv.info,"",@"SHT_CUDA_INFO"
	.align	4


	//----- nvinfo : EIATTR_REGCOUNT
	.align		4
        /*0000*/ 	.byte	0x04, 0x2f
        /*0002*/ 	.short	(.L_1 - .L_0)
	.align		4
.L_0:
        /*0004*/ 	.word	index@(Run)
        /*0008*/ 	.word	0x00000011


	//----- nvinfo : EIATTR_FRAME_SIZE
	.align		4
.L_1:
        /*000c*/ 	.byte	0x04, 0x11
        /*000e*/ 	.short	(.L_3 - .L_2)
	.align		4
.L_2:
        /*0010*/ 	.word	index@(Run)
        /*0014*/ 	.word	0x00000000


	//----- nvinfo : EIATTR_MIN_STACK_SIZE
	.align		4
.L_3:
        /*0018*/ 	.byte	0x04, 0x12
        /*001a*/ 	.short	(.L_5 - .L_4)
	.align		4
.L_4:
        /*001c*/ 	.word	index@(Run)
        /*0020*/ 	.word	0x00000000
.L_5:


//--------------------- .nv.compat                --------------------------
	.section	.nv.compat,"",@"SHT_CUDA_COMPAT_INFO"
	.align	4
        /*0000*/ 	.byte	0x02, 0x09, 0x00, 0x00, 0x02, 0x02, 0x01, 0x00, 0x02, 0x05, 0x05, 0x00, 0x03, 0x07, 0x01, 0x01
        /*0010*/ 	.byte	0x02, 0x03, 0x00, 0x00, 0x02, 0x06, 0x01, 0x00, 0x04, 0x0b, 0x08, 0x00, 0x09, 0x00, 0x00, 0x00
        /*0020*/ 	.byte	0x00, 0x00, 0x00, 0x00


//--------------------- .nv.info.Run              --------------------------
	.section	.nv.info.Run,"",@"SHT_CUDA_INFO"
	.sectionflags	@""
	.align	4


	//----- nvinfo : EIATTR_CUDA_API_VERSION
	.align		4
        /*0000*/ 	.byte	0x04, 0x37
        /*0002*/ 	.short	(.L_7 - .L_6)
.L_6:
        /*0004*/ 	.word	0x00000082


	//----- nvinfo : EIATTR_KPARAM_INFO
	.align		4
.L_7:
        /*0008*/ 	.byte	0x04, 0x17
        /*000a*/ 	.short	(.L_9 - .L_8)
.L_8:
        /*000c*/ 	.word	0x00000000
        /*0010*/ 	.short	0x0005
        /*0012*/ 	.short	0x0020
        /*0014*/ 	.byte	0x00, 0xf0, 0x11, 0x00


	//----- nvinfo : EIATTR_KPARAM_INFO
	.align		4
.L_9:
        /*0018*/ 	.byte	0x04, 0x17
        /*001a*/ 	.short	(.L_11 - .L_10)
.L_10:
        /*001c*/ 	.word	0x00000000
        /*0020*/ 	.short	0x0004
        /*0022*/ 	.short	0x001c
        /*0024*/ 	.byte	0x00, 0xf0, 0x11, 0x00


	//----- nvinfo : EIATTR_KPARAM_INFO
	.align		4
.L_11:
        /*0028*/ 	.byte	0x04, 0x17
        /*002a*/ 	.short	(.L_13 - .L_12)
.L_12:
        /*002c*/ 	.word	0x00000000
        /*0030*/ 	.short	0x0003
        /*0032*/ 	.short	0x0018
        /*0034*/ 	.byte	0x00, 0xf0, 0x11, 0x00


	//----- nvinfo : EIATTR_KPARAM_INFO
	.align		4
.L_13:
        /*0038*/ 	.byte	0x04, 0x17
        /*003a*/ 	.short	(.L_15 - .L_14)
.L_14:
        /*003c*/ 	.word	0x00000000
        /*0040*/ 	.short	0x0002
        /*0042*/ 	.short	0x0010
        /*0044*/ 	.byte	0x00, 0xf5, 0x21, 0x00


	//----- nvinfo : EIATTR_KPARAM_INFO
	.align		4
.L_15:
        /*0048*/ 	.byte	0x04, 0x17
        /*004a*/ 	.short	(.L_17 - .L_16)
.L_16:
        /*004c*/ 	.word	0x00000000
        /*0050*/ 	.short	0x0001
        /*0052*/ 	.short	0x0008
        /*0054*/ 	.byte	0x00, 0xf5, 0x21, 0x00


	//----- nvinfo : EIATTR_KPARAM_INFO
	.align		4
.L_17:
        /*0058*/ 	.byte	0x04, 0x17
        /*005a*/ 	.short	(.L_19 - .L_18)
.L_18:
        /*005c*/ 	.word	0x00000000
        /*0060*/ 	.short	0x0000
        /*0062*/ 	.short	0x0000
        /*0064*/ 	.byte	0x00, 0xf0, 0x11, 0x00


	//----- nvinfo : EIATTR_SPARSE_MMA_MASK
	.align		4
.L_19:
        /*0068*/ 	.byte	0x03, 0x50
        /*006a*/ 	.short	0x0000


	//----- nvinfo : EIATTR_MAXREG_COUNT
	.align		4
        /*006c*/ 	.byte	0x03, 0x1b
        /*006e*/ 	.short	0x00ff


	//----- nvinfo : EIATTR_MERCURY_ISA_VERSION
	.align		4
        /*0070*/ 	.byte	0x03, 0x5f
        /*0072*/ 	.short	0x0101


	//----- nvinfo : EIATTR_VRC_CTA_INIT_COUNT
	.align		4
        /*0074*/ 	.byte	0x02, 0x4a
	.zero		1
	.zero		1


	//----- nvinfo : EIATTR_EXIT_INSTR_OFFSETS
	.align		4
        /*0078*/ 	.byte	0x04, 0x1c
        /*007a*/ 	.short	(.L_21 - .L_20)


	//   ....[0]....
.L_20:
        /*007c*/ 	.word	0x00000270


	//   ....[1]....
        /*0080*/ 	.word	0x00000550


	//----- nvinfo : EIATTR_CBANK_PARAM_SIZE
	.align		4
.L_21:
        /*0084*/ 	.byte	0x03, 0x19
        /*0086*/ 	.short	0x0024


	//----- nvinfo : EIATTR_PARAM_CBANK
	.align		4
        /*0088*/ 	.byte	0x04, 0x0a
        /*008a*/ 	.short	(.L_23 - .L_22)
	.align		4
.L_22:
        /*008c*/ 	.word	index@(.nv.constant0.Run)
        /*0090*/ 	.short	0x0380
        /*0092*/ 	.short	0x0024


	//----- nvinfo : EIATTR_SW_WAR
	.align		4
.L_23:
        /*0094*/ 	.byte	0x04, 0x36
        /*0096*/ 	.short	(.L_25 - .L_24)
.L_24:
        /*0098*/ 	.word	0x00000008
.L_25:


//--------------------- .nv.callgraph             --------------------------
	.section	.nv.callgraph,"",@"SHT_CUDA_CALLGRAPH"
	.align	4
	.sectionentsize	8
	.align		4
        /*0000*/ 	.word	0x00000000
	.align		4
        /*0004*/ 	.word	0xffffffff
	.align		4
        /*0008*/ 	.word	0x00000000
	.align		4
        /*000c*/ 	.word	0xfffffffe
	.align		4
        /*0010*/ 	.word	0x00000000
	.align		4
        /*0014*/ 	.word	0xfffffffd
	.align		4
        /*0018*/ 	.word	0x00000000
	.align		4
        /*001c*/ 	.word	0xfffffffc


//--------------------- .text.Run                 --------------------------
	.section	.text.Run,"ax",@progbits
	.align	128
        .global         Run
        .type           Run,@function
        .size           Run,(.L_x_1 - Run)
        .other          Run,@"STO_CUDA_ENTRY STV_DEFAULT"
Run:
.text.Run:
[----:B------:R-:W-:Y:S08]  /*0000*/  LDC R1, c[0x0][0x37c] ;  /* 0x0000df00ff017b82 */ /* 0x000ff00000000800 */
[----:B------:R-:W0:Y:S01]  /*0010*/  LDC R0, c[0x0][0x398] ;  /* 0x0000e600ff007b82 */ /* 0x000e220000000800 */
[----:B------:R-:W1:Y:S07]  /*0020*/  S2R R10, SR_TID.X ;  /* 0x00000000000a7919 */ /* 0x000e6e0000002100 */
[----:B------:R-:W2:Y:S08]  /*0030*/  LDC R11, c[0x0][0x380] ;  /* 0x0000e000ff0b7b82 */ /* 0x000eb00000000800 */
[----:B------:R-:W1:Y:S01]  /*0040*/  S2UR UR4, SR_CTAID.X ;  /* 0x00000000000479c3 */ /* 0x000e620000002500 */
[----:B0-----:R-:W-:-:S07]  /*0050*/  IABS R2, R0 ;  /* 0x0000000000027213 */ /* 0x001fce0000000000 */
[----:B------:R-:W0:Y:S01]  /*0060*/  LDC R13, c[0x0][0x3a0] ;  /* 0x0000e800ff0d7b82 */ /* 0x000e220000000800 */
[----:B------:R-:W3:Y:S01]  /*0070*/  I2F.RP R3, R2 ;  /* 0x0000000200037306 */ /* 0x000ee20000209400 */
[----:B--2---:R-:W-:-:S07]  /*0080*/  IABS R8, R11 ;  /* 0x0000000b00087213 */ /* 0x004fce0000000000 */
[----:B---3--:R-:W2:Y:S02]  /*0090*/  MUFU.RCP R3, R3 ;  /* 0x0000000300037308 */ /* 0x008ea40000001000 */
[----:B--2---:R-:W-:-:S06]  /*00a0*/  VIADD R4, R3, 0xffffffe ;  /* 0x0ffffffe03047836 */ /* 0x004fcc0000000000 */
[----:B------:R2:W3:Y:S02]  /*00b0*/  F2I.FTZ.U32.TRUNC.NTZ R5, R4 ;  /* 0x0000000400057305 */ /* 0x0004e4000021f000 */
[----:B--2---:R-:W-:Y:S02]  /*00c0*/  HFMA2 R4, -RZ, RZ, 0, 0 ;  /* 0x00000000ff047431 */ /* 0x004fe400000001ff */
[----:B---3--:R-:W-:-:S04]  /*00d0*/  IMAD.MOV R7, RZ, RZ, -R5 ;  /* 0x000000ffff077224 */ /* 0x008fc800078e0a05 */
[----:B------:R-:W-:-:S04]  /*00e0*/  IMAD R7, R7, R2, RZ ;  /* 0x0000000207077224 */ /* 0x000fc800078e02ff */
[----:B------:R-:W-:Y:S01]  /*00f0*/  IMAD.HI.U32 R6, R5, R7, R4 ;  /* 0x0000000705067227 */ /* 0x000fe200078e0004 */
[----:B------:R-:W-:-:S03]  /*0100*/  LOP3.LUT R4, R11, R0, RZ, 0x3c, !PT ;  /* 0x000000000b047212 */ /* 0x000fc600078e3cff */
[----:B------:R-:W-:Y:S01]  /*0110*/  IMAD.MOV.U32 R5, RZ, RZ, R8 ;  /* 0x000000ffff057224 */ /* 0x000fe200078e0008 */
[----:B------:R-:W-:-:S03]  /*0120*/  ISETP.GE.AND P2, PT, R4, RZ, PT ;  /* 0x000000ff0400720c */ /* 0x000fc60003f46270 */
[----:B------:R-:W-:-:S04]  /*0130*/  IMAD.HI.U32 R3, R6, R5, RZ ;  /* 0x0000000506037227 */ /* 0x000fc800078e00ff */
[----:B------:R-:W-:-:S04]  /*0140*/  IMAD.MOV R7, RZ, RZ, -R3 ;  /* 0x000000ffff077224 */ /* 0x000fc800078e0a03 */
[----:B------:R-:W-:-:S05]  /*0150*/  IMAD R5, R2, R7, R5 ;  /* 0x0000000702057224 */ /* 0x000fca00078e0205 */
[----:B------:R-:W-:-:S13]  /*0160*/  ISETP.GT.U32.AND P1, PT, R2, R5, PT ;  /* 0x000000050200720c */ /* 0x000fda0003f24070 */
[----:B------:R-:W-:Y:S01]  /*0170*/  @!P1 IADD3 R5, PT, PT, R5, -R2, RZ ;  /* 0x8000000205059210 */ /* 0x000fe20007ffe0ff */
[----:B------:R-:W-:-:S03]  /*0180*/  @!P1 VIADD R3, R3, 0x1 ;  /* 0x0000000103039836 */ /* 0x000fc60000000000 */
[----:B------:R-:W-:Y:S02]  /*0190*/  ISETP.GE.U32.AND P0, PT, R5, R2, PT ;  /* 0x000000020500720c */ /* 0x000fe40003f06070 */
[----:B------:R-:W-:-:S11]  /*01a0*/  LOP3.LUT R5, RZ, R0, RZ, 0x33, !PT ;  /* 0x00000000ff057212 */ /* 0x000fd600078e33ff */
[----:B------:R-:W-:Y:S01]  /*01b0*/  @P0 VIADD R3, R3, 0x1 ;  /* 0x0000000103030836 */ /* 0x000fe20000000000 */
[----:B------:R-:W-:-:S04]  /*01c0*/  ISETP.NE.AND P0, PT, R0, RZ, PT ;  /* 0x000000ff0000720c */ /* 0x000fc80003f05270 */
[----:B------:R-:W-:-:S04]  /*01d0*/  @!P2 IADD3 R3, PT, PT, -R3, RZ, RZ ;  /* 0x000000ff0303a210 */ /* 0x000fc80007ffe1ff */
[----:B------:R-:W-:Y:S02]  /*01e0*/  SEL R4, R5, R3, !P0 ;  /* 0x0000000305047207 */ /* 0x000fe40004000000 */
[----:B------:R-:W1:Y:S02]  /*01f0*/  LDC R3, c[0x0][0x360] ;  /* 0x0000d800ff037b82 */ /* 0x000e640000000800 */
[----:B------:R-:W-:-:S04]  /*0200*/  IABS R8, R4 ;  /* 0x0000000400087213 */ /* 0x000fc80000000000 */
[----:B------:R-:W2:Y:S08]  /*0210*/  I2F.RP R9, R8 ;  /* 0x0000000800097306 */ /* 0x000eb00000209400 */
[----:B--2---:R-:W2:Y:S01]  /*0220*/  MUFU.RCP R9, R9 ;  /* 0x0000000900097308 */ /* 0x004ea20000001000 */
[----:B-1----:R-:W-:-:S05]  /*0230*/  IMAD R3, R3, UR4, R10 ;  /* 0x0000000403037c24 */ /* 0x002fca000f8e020a */
[----:B------:R-:W-:Y:S01]  /*0240*/  ISETP.GE.AND P1, PT, R3, R11, PT ;  /* 0x0000000b0300720c */ /* 0x000fe20003f26270 */
[----:B--2---:R-:W-:-:S06]  /*0250*/  VIADD R7, R9, 0xffffffe ;  /* 0x0ffffffe09077836 */ /* 0x004fcc0000000000 */
[----:B------:R-:W1:Y:S06]  /*0260*/  F2I.FTZ.U32.TRUNC.NTZ R7, R7 ;  /* 0x0000000700077305 */ /* 0x000e6c000021f000 */
[----:B0-----:R-:W-:Y:S05]  /*0270*/  @P1 EXIT ;  /* 0x000000000000194d */ /* 0x001fea0003800000 */
[----:B------:R-:W-:Y:S01]  /*0280*/  IABS R11, R3 ;  /* 0x00000003000b7213 */ /* 0x000fe20000000000 */
[----:B-1----:R-:W-:Y:S01]  /*0290*/  IMAD.MOV R9, RZ, RZ, -R7 ;  /* 0x000000ffff097224 */ /* 0x002fe200078e0a07 */
[----:B------:R-:W-:Y:S01]  /*02a0*/  IABS R12, R13 ;  /* 0x0000000d000c7213 */ /* 0x000fe20000000000 */
[----:B------:R-:W0:Y:S01]  /*02b0*/  LDCU UR6, c[0x0][0x39c] ;  /* 0x00007380ff0677ac */ /* 0x000e220008000800 */
[----:B------:R-:W-:Y:S01]  /*02c0*/  IABS R14, R4 ;  /* 0x00000004000e7213 */ /* 0x000fe20000000000 */
[----:B------:R-:W-:Y:S01]  /*02d0*/  IMAD.HI.U32 R10, R6, R11, RZ ;  /* 0x0000000b060a7227 */ /* 0x000fe200078e00ff */
[----:B------:R-:W1:Y:S03]  /*02e0*/  LDCU.64 UR4, c[0x0][0x358] ;  /* 0x00006b00ff0477ac */ /* 0x000e660008000a00 */
[----:B------:R-:W-:Y:S01]  /*02f0*/  IMAD R9, R9, R8, RZ ;  /* 0x0000000809097224 */ /* 0x000fe200078e02ff */
[----:B------:R-:W-:-:S05]  /*0300*/  IADD3 R6, PT, PT, -R10, RZ, RZ ;  /* 0x000000ff0a067210 */ /* 0x000fca0007ffe1ff */
[----:B------:R-:W-:Y:S02]  /*0310*/  IMAD R11, R2, R6, R11 ;  /* 0x00000006020b7224 */ /* 0x000fe400078e020b */
[----:B------:R-:W-:-:S03]  /*0320*/  IMAD.MOV.U32 R6, RZ, RZ, RZ ;  /* 0x000000ffff067224 */ /* 0x000fc600078e00ff */
[----:B------:R-:W-:Y:S01]  /*0330*/  ISETP.GT.U32.AND P4, PT, R2, R11, PT ;  /* 0x0000000b0200720c */ /* 0x000fe20003f84070 */
[----:B------:R-:W-:-:S04]  /*0340*/  IMAD.HI.U32 R6, R7, R9, R6 ;  /* 0x0000000907067227 */ /* 0x000fc800078e0006 */
[----:B------:R-:W-:Y:S01]  /*0350*/  IMAD.MOV.U32 R7, RZ, RZ, R12 ;  /* 0x000000ffff077224 */ /* 0x000fe200078e000c */
[----:B------:R-:W-:-:S03]  /*0360*/  IADD3 R12, PT, PT, RZ, -R14, RZ ;  /* 0x8000000eff0c7210 */ /* 0x000fc60007ffe0ff */
[----:B------:R-:W-:-:S04]  /*0370*/  IMAD.HI.U32 R9, R6, R7, RZ ;  /* 0x0000000706097227 */ /* 0x000fc800078e00ff */
[----:B------:R-:W-:Y:S02]  /*0380*/  @!P4 IMAD.IADD R11, R11, 0x1, -R2 ;  /* 0x000000010b0bc824 */ /* 0x000fe400078e0a02 */
[----:B------:R-:W-:Y:S02]  /*0390*/  IMAD R7, R9, R12, R7 ;  /* 0x0000000c09077224 */ /* 0x000fe400078e0207 */
[----:B------:R-:W-:Y:S01]  /*03a0*/  @!P4 VIADD R10, R10, 0x1 ;  /* 0x000000010a0ac836 */ /* 0x000fe20000000000 */
[----:B------:R-:W-:Y:S02]  /*03b0*/  ISETP.GE.U32.AND P1, PT, R11, R2, PT ;  /* 0x000000020b00720c */ /* 0x000fe40003f26070 */
[----:B------:R-:W-:Y:S02]  /*03c0*/  LOP3.LUT R2, R3, R0, RZ, 0x3c, !PT ;  /* 0x0000000003027212 */ /* 0x000fe400078e3cff */
[----:B------:R-:W-:Y:S02]  /*03d0*/  ISETP.GT.U32.AND P2, PT, R8, R7, PT ;  /* 0x000000070800720c */ /* 0x000fe40003f44070 */
[----:B------:R-:W-:-:S02]  /*03e0*/  ISETP.GE.AND P3, PT, R2, RZ, PT ;  /* 0x000000ff0200720c */ /* 0x000fc40003f66270 */
[----:B------:R-:W-:-:S05]  /*03f0*/  LOP3.LUT R2, R4, R13, RZ, 0x3c, !PT ;  /* 0x0000000d04027212 */ /* 0x000fca00078e3cff */
[----:B------:R-:W-:-:S04]  /*0400*/  @P1 VIADD R10, R10, 0x1 ;  /* 0x000000010a0a1836 */ /* 0x000fc80000000000 */
[-C--:B------:R-:W-:Y:S02]  /*0410*/  @!P2 IADD3 R7, PT, PT, R7, -R8.reuse, RZ ;  /* 0x800000080707a210 */ /* 0x080fe40007ffe0ff */
[----:B------:R-:W-:Y:S01]  /*0420*/  @!P3 IMAD.MOV R10, RZ, RZ, -R10 ;  /* 0x000000ffff0ab224 */ /* 0x000fe200078e0a0a */
[----:B------:R-:W-:Y:S02]  /*0430*/  ISETP.GE.AND P3, PT, R2, RZ, PT ;  /* 0x000000ff0200720c */ /* 0x000fe40003f66270 */
[----:B------:R-:W-:Y:S02]  /*0440*/  ISETP.GE.U32.AND P1, PT, R7, R8, PT ;  /* 0x000000080700720c */ /* 0x000fe40003f26070 */
[----:B------:R-:W2:Y:S01]  /*0450*/  LDC.64 R6, c[0x0][0x388] ;  /* 0x0000e200ff067b82 */ /* 0x000ea20000000a00 */
[----:B------:R-:W-:Y:S02]  /*0460*/  SEL R5, R5, R10, !P0 ;  /* 0x0000000a05057207 */ /* 0x000fe40004000000 */
[----:B------:R-:W-:-:S02]  /*0470*/  ISETP.NE.AND P0, PT, R4, RZ, PT ;  /* 0x000000ff0400720c */ /* 0x000fc40003f05270 */
[----:B------:R-:W-:Y:S02]  /*0480*/  @!P2 IADD3 R9, PT, PT, R9, 0x1, RZ ;  /* 0x000000010909a810 */ /* 0x000fe40007ffe0ff */
[----:B------:R-:W-:-:S04]  /*0490*/  IADD3 R2, PT, PT, -R5, RZ, RZ ;  /* 0x000000ff05027210 */ /* 0x000fc80007ffe1ff */
[----:B------:R-:W-:Y:S02]  /*04a0*/  @P1 VIADD R9, R9, 0x1 ;  /* 0x0000000109091836 */ /* 0x000fe40000000000 */
[----:B------:R-:W-:Y:S02]  /*04b0*/  IMAD R0, R0, R2, R3 ;  /* 0x0000000200007224 */ /* 0x000fe400078e0203 */
[----:B------:R-:W-:Y:S01]  /*04c0*/  @!P3 IMAD.MOV R9, RZ, RZ, -R9 ;  /* 0x000000ffff09b224 */ /* 0x000fe200078e0a09 */
[----:B------:R-:W-:Y:S02]  /*04d0*/  @!P0 LOP3.LUT R9, RZ, R4, RZ, 0x33, !PT ;  /* 0x00000004ff098212 */ /* 0x000fe400078e33ff */
[----:B0-----:R-:W-:-:S05]  /*04e0*/  IADD3 R0, PT, PT, R0, UR6, RZ ;  /* 0x0000000600007c10 */ /* 0x001fca000fffe0ff */
[----:B------:R-:W-:-:S04]  /*04f0*/  IMAD R5, R9, R5, R0 ;  /* 0x0000000509057224 */ /* 0x000fc800078e0200 */
[----:B--2---:R-:W-:Y:S02]  /*0500*/  IMAD.WIDE R4, R5, 0x8, R6 ;  /* 0x0000000805047825 */ /* 0x004fe400078e0206 */
[----:B------:R-:W0:Y:S04]  /*0510*/  LDC.64 R6, c[0x0][0x390] ;  /* 0x0000e400ff067b82 */ /* 0x000e280000000a00 */
[----:B-1----:R-:W2:Y:S01]  /*0520*/  LDG.E.64.CONSTANT R4, desc[UR4][R4.64] ;  /* 0x0000000404047981 */ /* 0x002ea2000c1e9b00 */
[----:B0-----:R-:W-:-:S05]  /*0530*/  IMAD.WIDE R2, R3, 0x8, R6 ;  /* 0x0000000803027825 */ /* 0x001fca00078e0206 */
[----:B--2---:R-:W-:Y:S01]  /*0540*/  STG.E.64 desc[UR4][R2.64], R4 ;  /* 0x0000000402007986 */ /* 0x004fe2000c101b04 */
[----:B------:R-:W-:Y:S05]  /*0550*/  EXIT ;  /* 0x000000000000794d */ /* 0x000fea0003800000 */
.L_x_0:
[----:B------:R-:W-:-:S00]  /*0560*/  BRA `(.L_x_0) ;  /* 0xfffffffc00fc7947 */ /* 0x000fc0000383ffff */
[----:B------:R-:W-:-:S00]  /*0570*/  NOP ;  /* 0x0000000000007918 */ /* 0x000fc00000000000 */
        /* <DEDUP_REMOVED lines=8> */
.L_x_1:


//--------------------- .nv.shared.reserved.0     --------------------------
	.section	.nv.shared.reserved.0,"aw",@nobits
	.weak		__nv_reservedSMEM_offset_0_alias
	.size		__nv_reservedSMEM_offset_0_alias, 0, 64
	.other		__nv_reservedSMEM_offset_0_alias,@"STO_CUDA_RESERVED_SHARED STV_DEFAULT"
__nv_reservedSMEM_offset_0_alias:
	.zero		0
	.zero		64


//--------------------- .nv.constant0.Run         --------------------------
	.section	.nv.constant0.Run,"a",@progbits
	.sectionflags	@""
	.align	4
.nv.constant0.Run:
	.zero		932


//--------------------- SYMBOLS --------------------------

	.type		.nv.reservedSmem.offset0,@object
	.size		.nv.reservedSmem.offset0,0x4
